//
// Generated by NVIDIA NVVM Compiler
//
// Compiler Build ID: CL-36424714
// Cuda compilation tools, release 13.0, V13.0.88
// Based on NVVM 20.0.0
//

.version 9.0
.target sm_100
.address_size 64

	// .globl	_Z8SpVM_CSRiPiS_S_S_S_

.visible .entry _Z8SpVM_CSRiPiS_S_S_S_(
	.param .u32 _Z8SpVM_CSRiPiS_S_S_S__param_0,
	.param .u64 .ptr .align 1 _Z8SpVM_CSRiPiS_S_S_S__param_1,
	.param .u64 .ptr .align 1 _Z8SpVM_CSRiPiS_S_S_S__param_2,
	.param .u64 .ptr .align 1 _Z8SpVM_CSRiPiS_S_S_S__param_3,
	.param .u64 .ptr .align 1 _Z8SpVM_CSRiPiS_S_S_S__param_4,
	.param .u64 .ptr .align 1 _Z8SpVM_CSRiPiS_S_S_S__param_5
)
{
	.reg .pred 	%p<11>;
	.reg .b32 	%r<175>;
	.reg .b64 	%rd<87>;

	ld.param.u32 	%r36, [_Z8SpVM_CSRiPiS_S_S_S__param_0];
	ld.param.u64 	%rd8, [_Z8SpVM_CSRiPiS_S_S_S__param_1];
	ld.param.u64 	%rd9, [_Z8SpVM_CSRiPiS_S_S_S__param_2];
	ld.param.u64 	%rd6, [_Z8SpVM_CSRiPiS_S_S_S__param_3];
	ld.param.u64 	%rd10, [_Z8SpVM_CSRiPiS_S_S_S__param_4];
	ld.param.u64 	%rd7, [_Z8SpVM_CSRiPiS_S_S_S__param_5];
	cvta.to.global.u64 	%rd1, %rd10;
	cvta.to.global.u64 	%rd2, %rd9;
	cvta.to.global.u64 	%rd3, %rd8;
	mov.u32 	%r1, %tid.x;
	setp.ge.s32 	%p1, %r1, %r36;
	@%p1 bra 	$L__BB0_15;
	cvta.to.global.u64 	%rd11, %rd6;
	mul.wide.u32 	%rd12, %r1, 4;
	add.s64 	%rd13, %rd11, %rd12;
	ld.global.u32 	%r163, [%rd13];
	ld.global.u32 	%r3, [%rd13+4];
	setp.ge.s32 	%p2, %r163, %r3;
	mov.b32 	%r174, 0;
	@%p2 bra 	$L__BB0_14;
	sub.s32 	%r4, %r3, %r163;
	and.b32  	%r5, %r4, 15;
	sub.s32 	%r40, %r163, %r3;
	setp.gt.u32 	%p3, %r40, -16;
	mov.b32 	%r174, 0;
	@%p3 bra 	$L__BB0_5;
	and.b32  	%r42, %r4, -16;
	neg.s32 	%r159, %r42;
	add.s64 	%rd4, %rd3, 32;
	add.s64 	%rd5, %rd2, 32;
	mov.b32 	%r174, 0;
$L__BB0_4:
	.pragma "nounroll";
	mul.wide.s32 	%rd14, %r163, 4;
	add.s64 	%rd15, %rd4, %rd14;
	add.s64 	%rd16, %rd5, %rd14;
	ld.global.u32 	%r43, [%rd15+-32];
	ld.global.u32 	%r44, [%rd16+-32];
	mul.wide.s32 	%rd17, %r44, 4;
	add.s64 	%rd18, %rd1, %rd17;
	ld.global.u32 	%r45, [%rd18];
	mad.lo.s32 	%r46, %r45, %r43, %r174;
	ld.global.u32 	%r47, [%rd15+-28];
	ld.global.u32 	%r48, [%rd16+-28];
	mul.wide.s32 	%rd19, %r48, 4;
	add.s64 	%rd20, %rd1, %rd19;
	ld.global.u32 	%r49, [%rd20];
	mad.lo.s32 	%r50, %r49, %r47, %r46;
	ld.global.u32 	%r51, [%rd15+-24];
	ld.global.u32 	%r52, [%rd16+-24];
	mul.wide.s32 	%rd21, %r52, 4;
	add.s64 	%rd22, %rd1, %rd21;
	ld.global.u32 	%r53, [%rd22];
	mad.lo.s32 	%r54, %r53, %r51, %r50;
	ld.global.u32 	%r55, [%rd15+-20];
	ld.global.u32 	%r56, [%rd16+-20];
	mul.wide.s32 	%rd23, %r56, 4;
	add.s64 	%rd24, %rd1, %rd23;
	ld.global.u32 	%r57, [%rd24];
	mad.lo.s32 	%r58, %r57, %r55, %r54;
	ld.global.u32 	%r59, [%rd15+-16];
	ld.global.u32 	%r60, [%rd16+-16];
	mul.wide.s32 	%rd25, %r60, 4;
	add.s64 	%rd26, %rd1, %rd25;
	ld.global.u32 	%r61, [%rd26];
	mad.lo.s32 	%r62, %r61, %r59, %r58;
	ld.global.u32 	%r63, [%rd15+-12];
	ld.global.u32 	%r64, [%rd16+-12];
	mul.wide.s32 	%rd27, %r64, 4;
	add.s64 	%rd28, %rd1, %rd27;
	ld.global.u32 	%r65, [%rd28];
	mad.lo.s32 	%r66, %r65, %r63, %r62;
	ld.global.u32 	%r67, [%rd15+-8];
	ld.global.u32 	%r68, [%rd16+-8];
	mul.wide.s32 	%rd29, %r68, 4;
	add.s64 	%rd30, %rd1, %rd29;
	ld.global.u32 	%r69, [%rd30];
	mad.lo.s32 	%r70, %r69, %r67, %r66;
	ld.global.u32 	%r71, [%rd15+-4];
	ld.global.u32 	%r72, [%rd16+-4];
	mul.wide.s32 	%rd31, %r72, 4;
	add.s64 	%rd32, %rd1, %rd31;
	ld.global.u32 	%r73, [%rd32];
	mad.lo.s32 	%r74, %r73, %r71, %r70;
	ld.global.u32 	%r75, [%rd15];
	ld.global.u32 	%r76, [%rd16];
	mul.wide.s32 	%rd33, %r76, 4;
	add.s64 	%rd34, %rd1, %rd33;
	ld.global.u32 	%r77, [%rd34];
	mad.lo.s32 	%r78, %r77, %r75, %r74;
	ld.global.u32 	%r79, [%rd15+4];
	ld.global.u32 	%r80, [%rd16+4];
	mul.wide.s32 	%rd35, %r80, 4;
	add.s64 	%rd36, %rd1, %rd35;
	ld.global.u32 	%r81, [%rd36];
	mad.lo.s32 	%r82, %r81, %r79, %r78;
	ld.global.u32 	%r83, [%rd15+8];
	ld.global.u32 	%r84, [%rd16+8];
	mul.wide.s32 	%rd37, %r84, 4;
	add.s64 	%rd38, %rd1, %rd37;
	ld.global.u32 	%r85, [%rd38];
	mad.lo.s32 	%r86, %r85, %r83, %r82;
	ld.global.u32 	%r87, [%rd15+12];
	ld.global.u32 	%r88, [%rd16+12];
	mul.wide.s32 	%rd39, %r88, 4;
	add.s64 	%rd40, %rd1, %rd39;
	ld.global.u32 	%r89, [%rd40];
	mad.lo.s32 	%r90, %r89, %r87, %r86;
	ld.global.u32 	%r91, [%rd15+16];
	ld.global.u32 	%r92, [%rd16+16];
	mul.wide.s32 	%rd41, %r92, 4;
	add.s64 	%rd42, %rd1, %rd41;
	ld.global.u32 	%r93, [%rd42];
	mad.lo.s32 	%r94, %r93, %r91, %r90;
	ld.global.u32 	%r95, [%rd15+20];
	ld.global.u32 	%r96, [%rd16+20];
	mul.wide.s32 	%rd43, %r96, 4;
	add.s64 	%rd44, %rd1, %rd43;
	ld.global.u32 	%r97, [%rd44];
	mad.lo.s32 	%r98, %r97, %r95, %r94;
	ld.global.u32 	%r99, [%rd15+24];
	ld.global.u32 	%r100, [%rd16+24];
	mul.wide.s32 	%rd45, %r100, 4;
	add.s64 	%rd46, %rd1, %rd45;
	ld.global.u32 	%r101, [%rd46];
	mad.lo.s32 	%r102, %r101, %r99, %r98;
	ld.global.u32 	%r103, [%rd15+28];
	ld.global.u32 	%r104, [%rd16+28];
	mul.wide.s32 	%rd47, %r104, 4;
	add.s64 	%rd48, %rd1, %rd47;
	ld.global.u32 	%r105, [%rd48];
	mad.lo.s32 	%r174, %r105, %r103, %r102;
	add.s32 	%r163, %r163, 16;
	add.s32 	%r159, %r159, 16;
	setp.ne.s32 	%p4, %r159, 0;
	@%p4 bra 	$L__BB0_4;
$L__BB0_5:
	setp.eq.s32 	%p5, %r5, 0;
	@%p5 bra 	$L__BB0_14;
	and.b32  	%r16, %r4, 7;
	setp.lt.u32 	%p6, %r5, 8;
	@%p6 bra 	$L__BB0_8;
	mul.wide.s32 	%rd49, %r163, 4;
	add.s64 	%rd50, %rd3, %rd49;
	ld.global.u32 	%r107, [%rd50];
	add.s64 	%rd51, %rd2, %rd49;
	ld.global.u32 	%r108, [%rd51];
	mul.wide.s32 	%rd52, %r108, 4;
	add.s64 	%rd53, %rd1, %rd52;
	ld.global.u32 	%r109, [%rd53];
	mad.lo.s32 	%r110, %r109, %r107, %r174;
	ld.global.u32 	%r111, [%rd50+4];
	ld.global.u32 	%r112, [%rd51+4];
	mul.wide.s32 	%rd54, %r112, 4;
	add.s64 	%rd55, %rd1, %rd54;
	ld.global.u32 	%r113, [%rd55];
	mad.lo.s32 	%r114, %r113, %r111, %r110;
	ld.global.u32 	%r115, [%rd50+8];
	ld.global.u32 	%r116, [%rd51+8];
	mul.wide.s32 	%rd56, %r116, 4;
	add.s64 	%rd57, %rd1, %rd56;
	ld.global.u32 	%r117, [%rd57];
	mad.lo.s32 	%r118, %r117, %r115, %r114;
	ld.global.u32 	%r119, [%rd50+12];
	ld.global.u32 	%r120, [%rd51+12];
	mul.wide.s32 	%rd58, %r120, 4;
	add.s64 	%rd59, %rd1, %rd58;
	ld.global.u32 	%r121, [%rd59];
	mad.lo.s32 	%r122, %r121, %r119, %r118;
	ld.global.u32 	%r123, [%rd50+16];
	ld.global.u32 	%r124, [%rd51+16];
	mul.wide.s32 	%rd60, %r124, 4;
	add.s64 	%rd61, %rd1, %rd60;
	ld.global.u32 	%r125, [%rd61];
	mad.lo.s32 	%r126, %r125, %r123, %r122;
	ld.global.u32 	%r127, [%rd50+20];
	ld.global.u32 	%r128, [%rd51+20];
	mul.wide.s32 	%rd62, %r128, 4;
	add.s64 	%rd63, %rd1, %rd62;
	ld.global.u32 	%r129, [%rd63];
	mad.lo.s32 	%r130, %r129, %r127, %r126;
	ld.global.u32 	%r131, [%rd50+24];
	ld.global.u32 	%r132, [%rd51+24];
	mul.wide.s32 	%rd64, %r132, 4;
	add.s64 	%rd65, %rd1, %rd64;
	ld.global.u32 	%r133, [%rd65];
	mad.lo.s32 	%r134, %r133, %r131, %r130;
	ld.global.u32 	%r135, [%rd50+28];
	ld.global.u32 	%r136, [%rd51+28];
	mul.wide.s32 	%rd66, %r136, 4;
	add.s64 	%rd67, %rd1, %rd66;
	ld.global.u32 	%r137, [%rd67];
	mad.lo.s32 	%r174, %r137, %r135, %r134;
	add.s32 	%r163, %r163, 8;
$L__BB0_8:
	setp.eq.s32 	%p7, %r16, 0;
	@%p7 bra 	$L__BB0_14;
	and.b32  	%r22, %r4, 3;
	setp.lt.u32 	%p8, %r16, 4;
	@%p8 bra 	$L__BB0_11;
	mul.wide.s32 	%rd68, %r163, 4;
	add.s64 	%rd69, %rd3, %rd68;
	ld.global.u32 	%r139, [%rd69];
	add.s64 	%rd70, %rd2, %rd68;
	ld.global.u32 	%r140, [%rd70];
	mul.wide.s32 	%rd71, %r140, 4;
	add.s64 	%rd72, %rd1, %rd71;
	ld.global.u32 	%r141, [%rd72];
	mad.lo.s32 	%r142, %r141, %r139, %r174;
	ld.global.u32 	%r143, [%rd69+4];
	ld.global.u32 	%r144, [%rd70+4];
	mul.wide.s32 	%rd73, %r144, 4;
	add.s64 	%rd74, %rd1, %rd73;
	ld.global.u32 	%r145, [%rd74];
	mad.lo.s32 	%r146, %r145, %r143, %r142;
	ld.global.u32 	%r147, [%rd69+8];
	ld.global.u32 	%r148, [%rd70+8];
	mul.wide.s32 	%rd75, %r148, 4;
	add.s64 	%rd76, %rd1, %rd75;
	ld.global.u32 	%r149, [%rd76];
	mad.lo.s32 	%r150, %r149, %r147, %r146;
	ld.global.u32 	%r151, [%rd69+12];
	ld.global.u32 	%r152, [%rd70+12];
	mul.wide.s32 	%rd77, %r152, 4;
	add.s64 	%rd78, %rd1, %rd77;
	ld.global.u32 	%r153, [%rd78];
	mad.lo.s32 	%r174, %r153, %r151, %r150;
	add.s32 	%r163, %r163, 4;
$L__BB0_11:
	setp.eq.s32 	%p9, %r22, 0;
	@%p9 bra 	$L__BB0_14;
	neg.s32 	%r171, %r22;
$L__BB0_13:
	.pragma "nounroll";
	mul.wide.s32 	%rd79, %r163, 4;
	add.s64 	%rd80, %rd2, %rd79;
	add.s64 	%rd81, %rd3, %rd79;
	ld.global.u32 	%r154, [%rd81];
	ld.global.u32 	%r155, [%rd80];
	mul.wide.s32 	%rd82, %r155, 4;
	add.s64 	%rd83, %rd1, %rd82;
	ld.global.u32 	%r156, [%rd83];
	mad.lo.s32 	%r174, %r156, %r154, %r174;
	add.s32 	%r163, %r163, 1;
	add.s32 	%r171, %r171, 1;
	setp.ne.s32 	%p10, %r171, 0;
	@%p10 bra 	$L__BB0_13;
$L__BB0_14:
	cvta.to.global.u64 	%rd84, %rd7;
	add.s64 	%rd86, %rd84, %rd12;
	ld.global.u32 	%r157, [%rd86];
	add.s32 	%r158, %r157, %r174;
	st.global.u32 	[%rd86], %r158;
$L__BB0_15:
	ret;

}


// ===== COMPILED SASS (sm_100) =====

	.target	sm_100

	.elftype	@"ET_EXEC"


//--------------------- .note.nv.tkinfo           --------------------------
	.section	.note.nv.tkinfo,"",@"SHT_NOTE"
	.sectionflags	@"SHF_NOTE_NV_TKINFO"
	.tkinfo
        /*0018*/ 	.word	0x00000002
        /*0030*/ 	.string	""
        /*0030*/ 	.string	"ptxas"
        /*0030*/ 	.string	"Cuda compilation tools, release 13.0, V13.0.88"
        /*0030*/ 	.string	"Build cuda_13.0.r13.0/compiler.36424714_0"
        /*0030*/ 	.string	"-arch sm_100 -m 64 "



//--------------------- .note.nv.cuinfo           --------------------------
	.section	.note.nv.cuinfo,"",@"SHT_NOTE"
	.sectionflags	@"SHF_NOTE_NV_CUINFO"
        /*0018*/ 	.short	0x0002
        /*001a*/ 	.short	0x0064
        /*001c*/ 	.short	0x0082
	.zero		2


//--------------------- .nv.info                  --------------------------
	.section	.nv.info,"",@"SHT_CUDA_INFO"
	.align	4


	//----- nvinfo : EIATTR_REGCOUNT
	.align		4
        /*0000*/ 	.byte	0x04, 0x2f
        /*0002*/ 	.short	(.L_1 - .L_0)
	.align		4
.L_0:
        /*0004*/ 	.word	index@(_Z8SpVM_CSRiPiS_S_S_S_)
        /*0008*/ 	.word	0x00000020


	//----- nvinfo : EIATTR_FRAME_SIZE
	.align		4
.L_1:
        /*000c*/ 	.byte	0x04, 0x11
        /*000e*/ 	.short	(.L_3 - .L_2)
	.align		4
.L_2:
        /*0010*/ 	.word	index@(_Z8SpVM_CSRiPiS_S_S_S_)
        /*0014*/ 	.word	0x00000000


	//----- nvinfo : EIATTR_MIN_STACK_SIZE
	.align		4
.L_3:
        /*0018*/ 	.byte	0x04, 0x12
        /*001a*/ 	.short	(.L_5 - .L_4)
	.align		4
.L_4:
        /*001c*/ 	.word	index@(_Z8SpVM_CSRiPiS_S_S_S_)
        /*0020*/ 	.word	0x00000000
.L_5:


//--------------------- .nv.compat                --------------------------
	.section	.nv.compat,"",@"SHT_CUDA_COMPAT_INFO"
	.align	4
        /*0000*/ 	.byte	0x02, 0x09, 0x00, 0x00, 0x02, 0x02, 0x01, 0x00, 0x02, 0x05, 0x05, 0x00, 0x03, 0x07, 0x01, 0x01
        /*0010*/ 	.byte	0x02, 0x03, 0x00, 0x00, 0x02, 0x06, 0x01, 0x00, 0x04, 0x0b, 0x08, 0x00, 0x09, 0x00, 0x00, 0x00
        /*0020*/ 	.byte	0x00, 0x00, 0x00, 0x00


//--------------------- .nv.info._Z8SpVM_CSRiPiS_S_S_S_ --------------------------
	.section	.nv.info._Z8SpVM_CSRiPiS_S_S_S_,"",@"SHT_CUDA_INFO"
	.sectionflags	@""
	.align	4


	//----- nvinfo : EIATTR_CUDA_API_VERSION
	.align		4
        /*0000*/ 	.byte	0x04, 0x37
        /*0002*/ 	.short	(.L_7 - .L_6)
.L_6:
        /*0004*/ 	.word	0x00000082


	//----- nvinfo : EIATTR_KPARAM_INFO
	.align		4
.L_7:
        /*0008*/ 	.byte	0x04, 0x17
        /*000a*/ 	.short	(.L_9 - .L_8)
.L_8:
        /*000c*/ 	.word	0x00000000
        /*0010*/ 	.short	0x0005
        /*0012*/ 	.short	0x0028
        /*0014*/ 	.byte	0x00, 0xf5, 0x21, 0x00


	//----- nvinfo : EIATTR_KPARAM_INFO
	.align		4
.L_9:
        /*0018*/ 	.byte	0x04, 0x17
        /*001a*/ 	.short	(.L_11 - .L_10)
.L_10:
        /*001c*/ 	.word	0x00000000
        /*0020*/ 	.short	0x0004
        /*0022*/ 	.short	0x0020
        /*0024*/ 	.byte	0x00, 0xf5, 0x21, 0x00


	//----- nvinfo : EIATTR_KPARAM_INFO
	.align		4
.L_11:
        /*0028*/ 	.byte	0x04, 0x17
        /*002a*/ 	.short	(.L_13 - .L_12)
.L_12:
        /*002c*/ 	.word	0x00000000
        /*0030*/ 	.short	0x0003
        /*0032*/ 	.short	0x0018
        /*0034*/ 	.byte	0x00, 0xf5, 0x21, 0x00


	//----- nvinfo : EIATTR_KPARAM_INFO
	.align		4
.L_13:
        /*0038*/ 	.byte	0x04, 0x17
        /*003a*/ 	.short	(.L_15 - .L_14)
.L_14:
        /*003c*/ 	.word	0x00000000
        /*0040*/ 	.short	0x0002
        /*0042*/ 	.short	0x0010
        /*0044*/ 	.byte	0x00, 0xf5, 0x21, 0x00


	//----- nvinfo : EIATTR_KPARAM_INFO
	.align		4
.L_15:
        /*0048*/ 	.byte	0x04, 0x17
        /*004a*/ 	.short	(.L_17 - .L_16)
.L_16:
        /*004c*/ 	.word	0x00000000
        /*0050*/ 	.short	0x0001
        /*0052*/ 	.short	0x0008
        /*0054*/ 	.byte	0x00, 0xf5, 0x21, 0x00


	//----- nvinfo : EIATTR_KPARAM_INFO
	.align		4
.L_17:
        /*0058*/ 	.byte	0x04, 0x17
        /*005a*/ 	.short	(.L_19 - .L_18)
.L_18:
        /*005c*/ 	.word	0x00000000
        /*0060*/ 	.short	0x0000
        /*0062*/ 	.short	0x0000
        /*0064*/ 	.byte	0x00, 0xf0, 0x11, 0x00


	//----- nvinfo : EIATTR_SPARSE_MMA_MASK
	.align		4
.L_19:
        /*0068*/ 	.byte	0x03, 0x50
        /*006a*/ 	.short	0x0000


	//----- nvinfo : EIATTR_MAXREG_COUNT
	.align		4
        /*006c*/ 	.byte	0x03, 0x1b
        /*006e*/ 	.short	0x00ff


	//----- nvinfo : EIATTR_MERCURY_ISA_VERSION
	.align		4
        /*0070*/ 	.byte	0x03, 0x5f
        /*0072*/ 	.short	0x0101


	//----- nvinfo : EIATTR_VRC_CTA_INIT_COUNT
	.align		4
        /*0074*/ 	.byte	0x02, 0x4a
	.zero		1
	.zero		1


	//----- nvinfo : EIATTR_EXIT_INSTR_OFFSETS
	.align		4
        /*0078*/ 	.byte	0x04, 0x1c
        /*007a*/ 	.short	(.L_21 - .L_20)


	//   ....[0]....
.L_20:
        /*007c*/ 	.word	0x00000040


	//   ....[1]....
        /*0080*/ 	.word	0x00000e40


	//----- nvinfo : EIATTR_CRS_STACK_SIZE
	.align		4
.L_21:
        /*0084*/ 	.byte	0x04, 0x1e
        /*0086*/ 	.short	(.L_23 - .L_22)
.L_22:
        /*0088*/ 	.word	0x00000000


	//----- nvinfo : EIATTR_CBANK_PARAM_SIZE
	.align		4
.L_23:
        /*008c*/ 	.byte	0x03, 0x19
        /*008e*/ 	.short	0x0030


	//----- nvinfo : EIATTR_PARAM_CBANK
	.align		4
        /*0090*/ 	.byte	0x04, 0x0a
        /*0092*/ 	.short	(.L_25 - .L_24)
	.align		4
.L_24:
        /*0094*/ 	.word	index@(.nv.constant0._Z8SpVM_CSRiPiS_S_S_S_)
        /*0098*/ 	.short	0x0380
        /*009a*/ 	.short	0x0030


	//----- nvinfo : EIATTR_SW_WAR
	.align		4
.L_25:
        /*009c*/ 	.byte	0x04, 0x36
        /*009e*/ 	.short	(.L_27 - .L_26)
.L_26:
        /*00a0*/ 	.word	0x00000008
.L_27:


//--------------------- .nv.callgraph             --------------------------
	.section	.nv.callgraph,"",@"SHT_CUDA_CALLGRAPH"
	.align	4
	.sectionentsize	8
	.align		4
        /*0000*/ 	.word	0x00000000
	.align		4
        /*0004*/ 	.word	0xffffffff
	.align		4
        /*0008*/ 	.word	0x00000000
	.align		4
        /*000c*/ 	.word	0xfffffffe
	.align		4
        /*0010*/ 	.word	0x00000000
	.align		4
        /*0014*/ 	.word	0xfffffffd
	.align		4
        /*0018*/ 	.word	0x00000000
	.align		4
        /*001c*/ 	.word	0xfffffffc


//--------------------- .text._Z8SpVM_CSRiPiS_S_S_S_ --------------------------
	.section	.text._Z8SpVM_CSRiPiS_S_S_S_,"ax",@progbits
	.align	128
        .global         _Z8SpVM_CSRiPiS_S_S_S_
        .type           _Z8SpVM_CSRiPiS_S_S_S_,@function
        .size           _Z8SpVM_CSRiPiS_S_S_S_,(.L_x_11 - _Z8SpVM_CSRiPiS_S_S_S_)
        .other          _Z8SpVM_CSRiPiS_S_S_S_,@"STO_CUDA_ENTRY STV_DEFAULT"
_Z8SpVM_CSRiPiS_S_S_S_:
.text._Z8SpVM_CSRiPiS_S_S_S_:
[----:B------:R-:W-:Y:S01]  /*0000*/  LDC R1, c[0x0][0x37c] ;  /* 0x0000df00ff017b82 */ /* 0x000fe20000000800 */
[----:B------:R-:W0:Y:S01]  /*0010*/  S2R R0, SR_TID.X ;  /* 0x0000000000007919 */ /* 0x000e220000002100 */
[----:B------:R-:W0:Y:S02]  /*0020*/  LDCU UR4, c[0x0][0x380] ;  /* 0x00007000ff0477ac */ /* 0x000e240008000800 */
[----:B0-----:R-:W-:-:S13]  /*0030*/  ISETP.GE.AND P0, PT, R0, UR4, PT ;  /* 0x0000000400007c0c */ /* 0x001fda000bf06270 */
[----:B------:R-:W-:Y:S05]  /*0040*/  @P0 EXIT ;  /* 0x000000000000094d */ /* 0x000fea0003800000 */
[----:B------:R-:W0:Y:S01]  /*0050*/  LDC.64 R2, c[0x0][0x398] ;  /* 0x0000e600ff027b82 */ /* 0x000e220000000a00 */
[----:B------:R-:W1:Y:S01]  /*0060*/  LDCU.64 UR4, c[0x0][0x358] ;  /* 0x00006b00ff0477ac */ /* 0x000e620008000a00 */
[----:B0-----:R-:W-:-:S05]  /*0070*/  IMAD.WIDE.U32 R2, R0, 0x4, R2 ;  /* 0x0000000400027825 */ /* 0x001fca00078e0002 */
[----:B-1----:R-:W2:Y:S04]  /*0080*/  LDG.E R4, desc[UR4][R2.64] ;  /* 0x0000000402047981 */ /* 0x002ea8000c1e1900 */
[----:B------:R-:W2:Y:S01]  /*0090*/  LDG.E R6, desc[UR4][R2.64+0x4] ;  /* 0x0000040402067981 */ /* 0x000ea2000c1e1900 */
[----:B------:R-:W-:Y:S01]  /*00a0*/  BSSY.RECONVERGENT B0, `(.L_x_0) ;  /* 0x00000d4000007945 */ /* 0x000fe20003800200 */
[----:B------:R-:W-:Y:S01]  /*00b0*/  HFMA2 R22, -RZ, RZ, 0, 0 ;  /* 0x00000000ff167431 */ /* 0x000fe200000001ff */
[----:B--2---:R-:W-:-:S13]  /*00c0*/  ISETP.GE.AND P0, PT, R4, R6, PT ;  /* 0x000000060400720c */ /* 0x004fda0003f06270 */
[----:B------:R-:W-:Y:S05]  /*00d0*/  @P0 BRA `(.L_x_1) ;  /* 0x0000000c00400947 */ /* 0x000fea0003800000 */
[----:B------:R-:W-:Y:S01]  /*00e0*/  MOV R3, R4 ;  /* 0x0000000400037202 */ /* 0x000fe20000000f00 */
[----:B------:R-:W-:Y:S01]  /*00f0*/  BSSY.RECONVERGENT B1, `(.L_x_2) ;  /* 0x0000068000017945 */ /* 0x000fe20003800200 */
[----:B------:R-:W-:Y:S02]  /*0100*/  MOV R22, RZ ;  /* 0x000000ff00167202 */ /* 0x000fe40000000f00 */
[CC--:B------:R-:W-:Y:S02]  /*0110*/  IADD3 R4, PT, PT, R6.reuse, -R3.reuse, RZ ;  /* 0x8000000306047210 */ /* 0x0c0fe40007ffe0ff */
[----:B------:R-:W-:Y:S02]  /*0120*/  IADD3 R6, PT, PT, -R6, R3, RZ ;  /* 0x0000000306067210 */ /* 0x000fe40007ffe1ff */
[----:B------:R-:W-:Y:S02]  /*0130*/  LOP3.LUT R5, R4, 0xf, RZ, 0xc0, !PT ;  /* 0x0000000f04057812 */ /* 0x000fe400078ec0ff */
[----:B------:R-:W-:-:S02]  /*0140*/  ISETP.GT.U32.AND P1, PT, R6, -0x10, PT ;  /* 0xfffffff00600780c */ /* 0x000fc40003f24070 */
[----:B------:R-:W-:-:S11]  /*0150*/  ISETP.NE.AND P0, PT, R5, RZ, PT ;  /* 0x000000ff0500720c */ /* 0x000fd60003f05270 */
[----:B------:R-:W-:Y:S05]  /*0160*/  @P1 BRA `(.L_x_3) ;  /* 0x0000000400801947 */ /* 0x000fea0003800000 */
[----:B------:R-:W0:Y:S01]  /*0170*/  LDC.64 R12, c[0x0][0x388] ;  /* 0x0000e200ff0c7b82 */ /* 0x000e220000000a00 */
[----:B------:R-:W-:Y:S02]  /*0180*/  LOP3.LUT R2, R4, 0xfffffff0, RZ, 0xc0, !PT ;  /* 0xfffffff004027812 */ /* 0x000fe400078ec0ff */
[----:B------:R-:W-:Y:S02]  /*0190*/  MOV R22, RZ ;  /* 0x000000ff00167202 */ /* 0x000fe40000000f00 */
[----:B------:R-:W-:-:S03]  /*01a0*/  IADD3 R2, PT, PT, -R2, RZ, RZ ;  /* 0x000000ff02027210 */ /* 0x000fc60007ffe1ff */
[----:B------:R-:W1:Y:S01]  /*01b0*/  LDC.64 R14, c[0x0][0x390] ;  /* 0x0000e400ff0e7b82 */ /* 0x000e620000000a00 */
[----:B0-----:R-:W-:-:S04]  /*01c0*/  IADD3 R12, P1, PT, R12, 0x20, RZ ;  /* 0x000000200c0c7810 */ /* 0x001fc80007f3e0ff */
[----:B------:R-:W-:Y:S02]  /*01d0*/  IADD3.X R13, PT, PT, RZ, R13, RZ, P1, !PT ;  /* 0x0000000dff0d7210 */ /* 0x000fe40000ffe4ff */
[----:B-1----:R-:W-:-:S04]  /*01e0*/  IADD3 R14, P2, PT, R14, 0x20, RZ ;  /* 0x000000200e0e7810 */ /* 0x002fc80007f5e0ff */
[----:B------:R-:W-:-:S09]  /*01f0*/  IADD3.X R15, PT, PT, RZ, R15, RZ, P2, !PT ;  /* 0x0000000fff0f7210 */ /* 0x000fd200017fe4ff */
.L_x_4:
[C---:B------:R-:W-:Y:S01]  /*0200*/  IMAD.WIDE R20, R3.reuse, 0x4, R14 ;  /* 0x0000000403147825 */ /* 0x040fe200078e020e */
[----:B------:R-:W0:Y:S04]  /*0210*/  LDC.64 R16, c[0x0][0x3a0] ;  /* 0x0000e800ff107b82 */ /* 0x000e280000000a00 */
[----:B------:R-:W0:Y:S04]  /*0220*/  LDG.E R19, desc[UR4][R20.64+-0x20] ;  /* 0xffffe00414137981 */ /* 0x000e28000c1e1900 */
[----:B------:R-:W2:Y:S04]  /*0230*/  LDG.E R29, desc[UR4][R20.64+-0x1c] ;  /* 0xffffe404141d7981 */ /* 0x000ea8000c1e1900 */
[----:B------:R-:W3:Y:S01]  /*0240*/  LDG.E R9, desc[UR4][R20.64+-0x18] ;  /* 0xffffe80414097981 */ /* 0x000ee2000c1e1900 */
[----:B------:R-:W-:-:S03]  /*0250*/  IMAD.WIDE R26, R3, 0x4, R12 ;  /* 0x00000004031a7825 */ /* 0x000fc600078e020c */
[----:B------:R-:W4:Y:S04]  /*0260*/  LDG.E R7, desc[UR4][R20.64+-0x14] ;  /* 0xffffec0414077981 */ /* 0x000f28000c1e1900 */
[----:B------:R-:W5:Y:S04]  /*0270*/  LDG.E R25, desc[UR4][R26.64+-0x1c] ;  /* 0xffffe4041a197981 */ /* 0x000f68000c1e1900 */
[----:B------:R-:W5:Y:S04]  /*0280*/  LDG.E R24, desc[UR4][R20.64+-0x10] ;  /* 0xfffff00414187981 */ /* 0x000f68000c1e1900 */
[----:B------:R-:W5:Y:S04]  /*0290*/  LDG.E R23, desc[UR4][R20.64+-0xc] ;  /* 0xfffff40414177981 */ /* 0x000f68000c1e1900 */
[----:B------:R-:W5:Y:S01]  /*02a0*/  LDG.E R11, desc[UR4][R26.64+-0x18] ;  /* 0xffffe8041a0b7981 */ /* 0x000f62000c1e1900 */
[----:B0-----:R-:W-:-:S06]  /*02b0*/  IMAD.WIDE R18, R19, 0x4, R16 ;  /* 0x0000000413127825 */ /* 0x001fcc00078e0210 */
[----:B------:R-:W5:Y:S04]  /*02c0*/  LDG.E R18, desc[UR4][R18.64] ;  /* 0x0000000412127981 */ /* 0x000f68000c1e1900 */
[----:B------:R-:W5:Y:S01]  /*02d0*/  LDG.E R19, desc[UR4][R26.64+-0x20] ;  /* 0xffffe0041a137981 */ /* 0x000f62000c1e1900 */
[----:B--2---:R-:W-:-:S05]  /*02e0*/  IMAD.WIDE R28, R29, 0x4, R16 ;  /* 0x000000041d1c7825 */ /* 0x004fca00078e0210 */
[----:B------:R-:W2:Y:S01]  /*02f0*/  LDG.E R10, desc[UR4][R28.64] ;  /* 0x000000041c0a7981 */ /* 0x000ea2000c1e1900 */
[----:B---3--:R-:W-:-:S06]  /*0300*/  IMAD.WIDE R8, R9, 0x4, R16 ;  /* 0x0000000409087825 */ /* 0x008fcc00078e0210 */
[----:B------:R-:W3:Y:S01]  /*0310*/  LDG.E R8, desc[UR4][R8.64] ;  /* 0x0000000408087981 */ /* 0x000ee2000c1e1900 */
[----:B----4-:R-:W-:-:S03]  /*0320*/  IMAD.WIDE R6, R7, 0x4, R16 ;  /* 0x0000000407067825 */ /* 0x010fc600078e0210 */
[----:B------:R-:W4:Y:S04]  /*0330*/  LDG.E R29, desc[UR4][R20.64+-0x8] ;  /* 0xfffff804141d7981 */ /* 0x000f28000c1e1900 */
[----:B------:R-:W4:Y:S04]  /*0340*/  LDG.E R6, desc[UR4][R6.64] ;  /* 0x0000000406067981 */ /* 0x000f28000c1e1900 */
[----:B------:R-:W4:Y:S04]  /*0350*/  LDG.E R9, desc[UR4][R20.64+-0x4] ;  /* 0xfffffc0414097981 */ /* 0x000f28000c1e1900 */
[----:B------:R-:W4:Y:S01]  /*0360*/  LDG.E R7, desc[UR4][R20.64] ;  /* 0x0000000414077981 */ /* 0x000f22000c1e1900 */
[----:B-----5:R-:W-:-:S03]  /*0370*/  IMAD R18, R19, R18, R22 ;  /* 0x0000001213127224 */ /* 0x020fc600078e0216 */
[----:B------:R-:W5:Y:S01]  /*0380*/  LDG.E R19, desc[UR4][R26.64+-0x14] ;  /* 0xffffec041a137981 */ /* 0x000f62000c1e1900 */
[----:B--2---:R-:W-:Y:S02]  /*0390*/  IMAD R10, R25, R10, R18 ;  /* 0x0000000a190a7224 */ /* 0x004fe400078e0212 */
[--C-:B------:R-:W-:Y:S01]  /*03a0*/  IMAD.WIDE R24, R24, 0x4, R16.reuse ;  /* 0x0000000418187825 */ /* 0x100fe200078e0210 */
[----:B------:R-:W2:Y:S05]  /*03b0*/  LDG.E R18, desc[UR4][R26.64+-0x10] ;  /* 0xfffff0041a127981 */ /* 0x000eaa000c1e1900 */
[----:B------:R-:W2:Y:S01]  /*03c0*/  LDG.E R25, desc[UR4][R24.64] ;  /* 0x0000000418197981 */ /* 0x000ea2000c1e1900 */
[----:B------:R-:W-:-:S04]  /*03d0*/  IMAD.WIDE R22, R23, 0x4, R16 ;  /* 0x0000000417167825 */ /* 0x000fc800078e0210 */
[----:B---3--:R-:W-:Y:S02]  /*03e0*/  IMAD R8, R11, R8, R10 ;  /* 0x000000080b087224 */ /* 0x008fe400078e020a */
[----:B------:R-:W3:Y:S04]  /*03f0*/  LDG.E R11, desc[UR4][R20.64+0x4] ;  /* 0x00000404140b7981 */ /* 0x000ee8000c1e1900 */
[----:B------:R-:W3:Y:S01]  /*0400*/  LDG.E R23, desc[UR4][R22.64] ;  /* 0x0000000416177981 */ /* 0x000ee2000c1e1900 */
[----:B----4-:R-:W-:-:S03]  /*0410*/  IMAD.WIDE R28, R29, 0x4, R16 ;  /* 0x000000041d1c7825 */ /* 0x010fc600078e0210 */
[----:B------:R-:W4:Y:S04]  /*0420*/  LDG.E R24, desc[UR4][R26.64+0x4] ;  /* 0x000004041a187981 */ /* 0x000f28000c1e1900 */
[----:B------:R-:W4:Y:S01]  /*0430*/  LDG.E R22, desc[UR4][R26.64+-0xc] ;  /* 0xfffff4041a167981 */ /* 0x000f22000c1e1900 */
[----:B-----5:R-:W-:-:S03]  /*0440*/  IMAD R6, R19, R6, R8 ;  /* 0x0000000613067224 */ /* 0x020fc600078e0208 */
[----:B------:R-:W5:Y:S01]  /*0450*/  LDG.E R19, desc[UR4][R28.64] ;  /* 0x000000041c137981 */ /* 0x000f62000c1e1900 */
[----:B------:R-:W-:-:S06]  /*0460*/  IMAD.WIDE R8, R9, 0x4, R16 ;  /* 0x0000000409087825 */ /* 0x000fcc00078e0210 */
[----:B------:R-:W5:Y:S04]  /*0470*/  LDG.E R8, desc[UR4][R8.64] ;  /* 0x0000000408087981 */ /* 0x000f68000c1e1900 */
[----:B------:R-:W5:Y:S01]  /*0480*/  LDG.E R28, desc[UR4][R26.64+-0x8] ;  /* 0xfffff8041a1c7981 */ /* 0x000f62000c1e1900 */
[----:B--2---:R-:W-:-:S03]  /*0490*/  IMAD R18, R18, R25, R6 ;  /* 0x0000001912127224 */ /* 0x004fc600078e0206 */
[----:B------:R-:W2:Y:S04]  /*04a0*/  LDG.E R29, desc[UR4][R20.64+0x1c] ;  /* 0x00001c04141d7981 */ /* 0x000ea8000c1e1900 */
[----:B------:R-:W2:Y:S01]  /*04b0*/  LDG.E R9, desc[UR4][R26.64+-0x4] ;  /* 0xfffffc041a097981 */ /* 0x000ea2000c1e1900 */
[----:B------:R-:W-:-:S03]  /*04c0*/  IMAD.WIDE R6, R7, 0x4, R16 ;  /* 0x0000000407067825 */ /* 0x000fc600078e0210 */
[----:B------:R-:W2:Y:S01]  /*04d0*/  LDG.E R25, desc[UR4][R20.64+0x14] ;  /* 0x0000140414197981 */ /* 0x000ea2000c1e1900 */
[----:B---3--:R-:W-:-:S03]  /*04e0*/  IMAD.WIDE R10, R11, 0x4, R16 ;  /* 0x000000040b0a7825 */ /* 0x008fc600078e0210 */
[----:B------:R-:W3:Y:S01]  /*04f0*/  LDG.E R6, desc[UR4][R6.64] ;  /* 0x0000000406067981 */ /* 0x000ee2000c1e1900 */
[----:B----4-:R-:W-:-:S03]  /*0500*/  IMAD R23, R22, R23, R18 ;  /* 0x0000001716177224 */ /* 0x010fc600078e0212 */
[----:B------:R-:W4:Y:S04]  /*0510*/  LDG.E R10, desc[UR4][R10.64] ;  /* 0x000000040a0a7981 */ /* 0x000f28000c1e1900 */
[----:B------:R-:W3:Y:S04]  /*0520*/  LDG.E R22, desc[UR4][R20.64+0x8] ;  /* 0x0000080414167981 */ /* 0x000ee8000c1e1900 */
[----:B------:R-:W4:Y:S04]  /*0530*/  LDG.E R7, desc[UR4][R26.64] ;  /* 0x000000041a077981 */ /* 0x000f28000c1e1900 */
[----:B------:R-:W4:Y:S04]  /*0540*/  LDG.E R18, desc[UR4][R20.64+0xc] ;  /* 0x00000c0414127981 */ /* 0x000f28000c1e1900 */
[----:B------:R-:W4:Y:S01]  /*0550*/  LDG.E R11, desc[UR4][R26.64+0x18] ;  /* 0x000018041a0b7981 */ /* 0x000f22000c1e1900 */
[----:B-----5:R-:W-:-:S03]  /*0560*/  IMAD R19, R28, R19, R23 ;  /* 0x000000131c137224 */ /* 0x020fc600078e0217 */
[----:B------:R-:W5:Y:S01]  /*0570*/  LDG.E R23, desc[UR4][R20.64+0x10] ;  /* 0x0000100414177981 */ /* 0x000f62000c1e1900 */
[----:B--2---:R-:W-:-:S03]  /*0580*/  IMAD R8, R9, R8, R19 ;  /* 0x0000000809087224 */ /* 0x004fc600078e0213 */
[----:B------:R3:W2:Y:S04]  /*0590*/  LDG.E R19, desc[UR4][R20.64+0x18] ;  /* 0x0000180414137981 */ /* 0x0006a8000c1e1900 */
[----:B------:R-:W2:Y:S01]  /*05a0*/  LDG.E R9, desc[UR4][R26.64+0x10] ;  /* 0x000010041a097981 */ /* 0x000ea2000c1e1900 */
[----:B---3--:R-:W-:-:S04]  /*05b0*/  IMAD.WIDE R20, R22, 0x4, R16 ;  /* 0x0000000416147825 */ /* 0x008fc800078e0210 */
[----:B----4-:R-:W-:Y:S02]  /*05c0*/  IMAD R7, R7, R6, R8 ;  /* 0x0000000607077224 */ /* 0x010fe400078e0208 */
[----:B------:R-:W3:Y:S02]  /*05d0*/  LDG.E R8, desc[UR4][R26.64+0xc] ;  /* 0x00000c041a087981 */ /* 0x000ee4000c1e1900 */
[----:B------:R-:W-:Y:S02]  /*05e0*/  IMAD R6, R24, R10, R7 ;  /* 0x0000000a18067224 */ /* 0x000fe400078e0207 */
[----:B------:R-:W4:Y:S04]  /*05f0*/  LDG.E R7, desc[UR4][R26.64+0x8] ;  /* 0x000008041a077981 */ /* 0x000f28000c1e1900 */
[----:B------:R-:W3:Y:S04]  /*0600*/  LDG.E R10, desc[UR4][R26.64+0x14] ;  /* 0x000014041a0a7981 */ /* 0x000ee8000c1e1900 */
[----:B------:R-:W3:Y:S01]  /*0610*/  LDG.E R26, desc[UR4][R26.64+0x1c] ;  /* 0x00001c041a1a7981 */ /* 0x000ee2000c1e1900 */
[----:B------:R-:W-:-:S06]  /*0620*/  IMAD.WIDE R24, R25, 0x4, R16 ;  /* 0x0000000419187825 */ /* 0x000fcc00078e0210 */
[----:B------:R-:W3:Y:S04]  /*0630*/  LDG.E R25, desc[UR4][R24.64] ;  /* 0x0000000418197981 */ /* 0x000ee8000c1e1900 */
[----:B------:R0:W4:Y:S02]  /*0640*/  LDG.E R27, desc[UR4][R20.64] ;  /* 0x00000004141b7981 */ /* 0x000124000c1e1900 */
[----:B0-----:R-:W-:-:S06]  /*0650*/  IMAD.WIDE R20, R18, 0x4, R16 ;  /* 0x0000000412147825 */ /* 0x001fcc00078e0210 */
[----:B------:R-:W3:Y:S01]  /*0660*/  LDG.E R21, desc[UR4][R20.64] ;  /* 0x0000000414157981 */ /* 0x000ee2000c1e1900 */
[----:B-----5:R-:W-:-:S06]  /*0670*/  IMAD.WIDE R22, R23, 0x4, R16 ;  /* 0x0000000417167825 */ /* 0x020fcc00078e0210 */
[----:B------:R-:W5:Y:S01]  /*0680*/  LDG.E R22, desc[UR4][R22.64] ;  /* 0x0000000416167981 */ /* 0x000f62000c1e1900 */
[----:B--2---:R-:W-:-:S04]  /*0690*/  IMAD.WIDE R18, R19, 0x4, R16 ;  /* 0x0000000413127825 */ /* 0x004fc800078e0210 */
[----:B------:R-:W-:Y:S02]  /*06a0*/  IMAD.WIDE R16, R29, 0x4, R16 ;  /* 0x000000041d107825 */ /* 0x000fe400078e0210 */
[----:B------:R-:W2:Y:S04]  /*06b0*/  LDG.E R18, desc[UR4][R18.64] ;  /* 0x0000000412127981 */ /* 0x000ea8000c1e1900 */
[----:B------:R-:W2:Y:S01]  /*06c0*/  LDG.E R16, desc[UR4][R16.64] ;  /* 0x0000000410107981 */ /* 0x000ea2000c1e1900 */
[----:B------:R-:W-:-:S04]  /*06d0*/  IADD3 R2, PT, PT, R2, 0x10, RZ ;  /* 0x0000001002027810 */ /* 0x000fc80007ffe0ff */
[----:B------:R-:W-:Y:S02]  /*06e0*/  ISETP.NE.AND P1, PT, R2, RZ, PT ;  /* 0x000000ff0200720c */ /* 0x000fe40003f25270 */
[----:B------:R-:W-:Y:S01]  /*06f0*/  IADD3 R3, PT, PT, R3, 0x10, RZ ;  /* 0x0000001003037810 */ /* 0x000fe20007ffe0ff */
[----:B----4-:R-:W-:-:S04]  /*0700*/  IMAD R6, R7, R27, R6 ;  /* 0x0000001b07067224 */ /* 0x010fc800078e0206 */
[----:B---3--:R-:W-:-:S04]  /*0710*/  IMAD R6, R8, R21, R6 ;  /* 0x0000001508067224 */ /* 0x008fc800078e0206 */
[----:B-----5:R-:W-:-:S04]  /*0720*/  IMAD R6, R9, R22, R6 ;  /* 0x0000001609067224 */ /* 0x020fc800078e0206 */
[----:B------:R-:W-:-:S04]  /*0730*/  IMAD R6, R10, R25, R6 ;  /* 0x000000190a067224 */ /* 0x000fc800078e0206 */
[----:B--2---:R-:W-:-:S04]  /*0740*/  IMAD R11, R11, R18, R6 ;  /* 0x000000120b0b7224 */ /* 0x004fc800078e0206 */
[----:B------:R-:W-:Y:S01]  /*0750*/  IMAD R22, R26, R16, R11 ;  /* 0x000000101a167224 */ /* 0x000fe200078e020b */
[----:B------:R-:W-:Y:S06]  /*0760*/  @P1 BRA `(.L_x_4) ;  /* 0xfffffff800a41947 */ /* 0x000fec000383ffff */
.L_x_3:
[----:B------:R-:W-:Y:S05]  /*0770*/  BSYNC.RECONVERGENT B1 ;  /* 0x0000000000017941 */ /* 0x000fea0003800200 */
.L_x_2:
[----:B------:R-:W-:Y:S05]  /*0780*/  @!P0 BRA `(.L_x_1) ;  /* 0x0000000400948947 */ /* 0x000fea0003800000 */
[----:B------:R-:W-:Y:S01]  /*0790*/  ISETP.GE.U32.AND P0, PT, R5, 0x8, PT ;  /* 0x000000080500780c */ /* 0x000fe20003f06070 */
[----:B------:R-:W-:Y:S01]  /*07a0*/  BSSY.RECONVERGENT B1, `(.L_x_5) ;  /* 0x0000032000017945 */ /* 0x000fe20003800200 */
[----:B------:R-:W-:-:S04]  /*07b0*/  LOP3.LUT R25, R4, 0x7, RZ, 0xc0, !PT ;  /* 0x0000000704197812 */ /* 0x000fc800078ec0ff */
[----:B------:R-:W-:-:S07]  /*07c0*/  ISETP.NE.AND P1, PT, R25, RZ, PT ;  /* 0x000000ff1900720c */ /* 0x000fce0003f25270 */
[----:B------:R-:W-:Y:S06]  /*07d0*/  @!P0 BRA `(.L_x_6) ;  /* 0x0000000000b88947 */ /* 0x000fec0003800000 */
[----:B------:R-:W0:Y:S08]  /*07e0*/  LDC.64 R18, c[0x0][0x390] ;  /* 0x0000e400ff127b82 */ /* 0x000e300000000a00 */
[----:B------:R-:W1:Y:S08]  /*07f0*/  LDC.64 R8, c[0x0][0x3a0] ;  /* 0x0000e800ff087b82 */ /* 0x000e700000000a00 */
[----:B------:R-:W2:Y:S01]  /*0800*/  LDC.64 R6, c[0x0][0x388] ;  /* 0x0000e200ff067b82 */ /* 0x000ea20000000a00 */
[----:B0-----:R-:W-:-:S05]  /*0810*/  IMAD.WIDE R18, R3, 0x4, R18 ;  /* 0x0000000403127825 */ /* 0x001fca00078e0212 */
[----:B------:R-:W1:Y:S04]  /*0820*/  LDG.E R29, desc[UR4][R18.64] ;  /* 0x00000004121d7981 */ /* 0x000e68000c1e1900 */
[----:B------:R-:W3:Y:S04]  /*0830*/  LDG.E R27, desc[UR4][R18.64+0x4] ;  /* 0x00000404121b7981 */ /* 0x000ee8000c1e1900 */
[----:B------:R-:W4:Y:S04]  /*0840*/  LDG.E R23, desc[UR4][R18.64+0x8] ;  /* 0x0000080412177981 */ /* 0x000f28000c1e1900 */
[----:B------:R-:W5:Y:S04]  /*0850*/  LDG.E R11, desc[UR4][R18.64+0xc] ;  /* 0x00000c04120b7981 */ /* 0x000f68000c1e1900 */
[----:B------:R-:W5:Y:S04]  /*0860*/  LDG.E R13, desc[UR4][R18.64+0x10] ;  /* 0x00001004120d7981 */ /* 0x000f68000c1e1900 */
[----:B------:R-:W5:Y:S04]  /*0870*/  LDG.E R15, desc[UR4][R18.64+0x14] ;  /* 0x00001404120f7981 */ /* 0x000f68000c1e1900 */
[----:B------:R-:W5:Y:S04]  /*0880*/  LDG.E R17, desc[UR4][R18.64+0x18] ;  /* 0x0000180412117981 */ /* 0x000f68000c1e1900 */
[----:B------:R4:W5:Y:S01]  /*0890*/  LDG.E R21, desc[UR4][R18.64+0x1c] ;  /* 0x00001c0412157981 */ /* 0x000962000c1e1900 */
[----:B--2---:R-:W-:-:S05]  /*08a0*/  IMAD.WIDE R6, R3, 0x4, R6 ;  /* 0x0000000403067825 */ /* 0x004fca00078e0206 */
[----:B------:R-:W2:Y:S04]  /*08b0*/  LDG.E R2, desc[UR4][R6.64] ;  /* 0x0000000406027981 */ /* 0x000ea8000c1e1900 */
[----:B------:R-:W2:Y:S01]  /*08c0*/  LDG.E R24, desc[UR4][R6.64+0x8] ;  /* 0x0000080406187981 */ /* 0x000ea2000c1e1900 */
[----:B-1----:R-:W-:-:S04]  /*08d0*/  IMAD.WIDE R28, R29, 0x4, R8 ;  /* 0x000000041d1c7825 */ /* 0x002fc800078e0208 */
[--C-:B---3--:R-:W-:Y:S01]  /*08e0*/  IMAD.WIDE R26, R27, 0x4, R8.reuse ;  /* 0x000000041b1a7825 */ /* 0x108fe200078e0208 */
[----:B------:R-:W2:Y:S03]  /*08f0*/  LDG.E R5, desc[UR4][R28.64] ;  /* 0x000000041c057981 */ /* 0x000ea6000c1e1900 */
[--C-:B----4-:R-:W-:Y:S01]  /*0900*/  IMAD.WIDE R18, R23, 0x4, R8.reuse ;  /* 0x0000000417127825 */ /* 0x110fe200078e0208 */
[----:B------:R-:W3:Y:S04]  /*0910*/  LDG.E R20, desc[UR4][R26.64] ;  /* 0x000000041a147981 */ /* 0x000ee8000c1e1900 */
[----:B------:R-:W3:Y:S01]  /*0920*/  LDG.E R23, desc[UR4][R6.64+0x4] ;  /* 0x0000040406177981 */ /* 0x000ee2000c1e1900 */
[----:B-----5:R-:W-:-:S03]  /*0930*/  IMAD.WIDE R10, R11, 0x4, R8 ;  /* 0x000000040b0a7825 */ /* 0x020fc600078e0208 */
[----:B------:R-:W4:Y:S01]  /*0940*/  LDG.E R19, desc[UR4][R18.64] ;  /* 0x0000000412137981 */ /* 0x000f22000c1e1900 */
[----:B------:R-:W-:-:S03]  /*0950*/  IMAD.WIDE R12, R13, 0x4, R8 ;  /* 0x000000040d0c7825 */ /* 0x000fc600078e0208 */
[----:B------:R-:W5:Y:S01]  /*0960*/  LDG.E R11, desc[UR4][R10.64] ;  /* 0x000000040a0b7981 */ /* 0x000f62000c1e1900 */
[----:B------:R-:W-:-:S03]  /*0970*/  IMAD.WIDE R14, R15, 0x4, R8 ;  /* 0x000000040f0e7825 */ /* 0x000fc600078e0208 */
[----:B------:R-:W5:Y:S01]  /*0980*/  LDG.E R28, desc[UR4][R6.64+0xc] ;  /* 0x00000c04061c7981 */ /* 0x000f62000c1e1900 */
[----:B------:R-:W-:-:S03]  /*0990*/  IMAD.WIDE R16, R17, 0x4, R8 ;  /* 0x0000000411107825 */ /* 0x000fc600078e0208 */
[----:B------:R-:W5:Y:S04]  /*09a0*/  LDG.E R12, desc[UR4][R12.64] ;  /* 0x000000040c0c7981 */ /* 0x000f68000c1e1900 */
[----:B------:R-:W5:Y:S01]  /*09b0*/  LDG.E R29, desc[UR4][R6.64+0x10] ;  /* 0x00001004061d7981 */ /* 0x000f62000c1e1900 */
[----:B------:R-:W-:-:S03]  /*09c0*/  IMAD.WIDE R8, R21, 0x4, R8 ;  /* 0x0000000415087825 */ /* 0x000fc600078e0208 */
[----:B------:R-:W5:Y:S04]  /*09d0*/  LDG.E R15, desc[UR4][R14.64] ;  /* 0x000000040e0f7981 */ /* 0x000f68000c1e1900 */
[----:B------:R-:W5:Y:S04]  /*09e0*/  LDG.E R26, desc[UR4][R6.64+0x14] ;  /* 0x00001404061a7981 */ /* 0x000f68000c1e1900 */
[----:B------:R-:W5:Y:S04]  /*09f0*/  LDG.E R16, desc[UR4][R16.64] ;  /* 0x0000000410107981 */ /* 0x000f68000c1e1900 */
[----:B------:R-:W5:Y:S04]  /*0a00*/  LDG.E R21, desc[UR4][R6.64+0x18] ;  /* 0x0000180406157981 */ /* 0x000f68000c1e1900 */
[----:B------:R-:W5:Y:S04]  /*0a10*/  LDG.E R10, desc[UR4][R6.64+0x1c] ;  /* 0x00001c04060a7981 */ /* 0x000f68000c1e1900 */
[----:B------:R-:W5:Y:S01]  /*0a20*/  LDG.E R8, desc[UR4][R8.64] ;  /* 0x0000000408087981 */ /* 0x000f62000c1e1900 */
[----:B------:R-:W-:Y:S01]  /*0a30*/  IADD3 R3, PT, PT, R3, 0x8, RZ ;  /* 0x0000000803037810 */ /* 0x000fe20007ffe0ff */
[----:B--2---:R-:W-:-:S04]  /*0a40*/  IMAD R2, R2, R5, R22 ;  /* 0x0000000502027224 */ /* 0x004fc800078e0216 */
[----:B---3--:R-:W-:-:S04]  /*0a50*/  IMAD R2, R23, R20, R2 ;  /* 0x0000001417027224 */ /* 0x008fc800078e0202 */
[----:B----4-:R-:W-:-:S04]  /*0a60*/  IMAD R2, R24, R19, R2 ;  /* 0x0000001318027224 */ /* 0x010fc800078e0202 */
[----:B-----5:R-:W-:-:S04]  /*0a70*/  IMAD R2, R28, R11, R2 ;  /* 0x0000000b1c027224 */ /* 0x020fc800078e0202 */
[----:B------:R-:W-:-:S04]  /*0a80*/  IMAD R2, R29, R12, R2 ;  /* 0x0000000c1d027224 */ /* 0x000fc800078e0202 */
[----:B------:R-:W-:-:S04]  /*0a90*/  IMAD R2, R26, R15, R2 ;  /* 0x0000000f1a027224 */ /* 0x000fc800078e0202 */
[----:B------:R-:W-:-:S04]  /*0aa0*/  IMAD R21, R21, R16, R2 ;  /* 0x0000001015157224 */ /* 0x000fc800078e0202 */
[----:B------:R-:W-:-:S07]  /*0ab0*/  IMAD R22, R10, R8, R21 ;  /* 0x000000080a167224 */ /* 0x000fce00078e0215 */
.L_x_6:
[----:B------:R-:W-:Y:S05]  /*0ac0*/  BSYNC.RECONVERGENT B1 ;  /* 0x0000000000017941 */ /* 0x000fea0003800200 */
.L_x_5:
[----:B------:R-:W-:Y:S05]  /*0ad0*/  @!P1 BRA `(.L_x_1) ;  /* 0x0000000000c09947 */ /* 0x000fea0003800000 */
[----:B------:R-:W-:Y:S01]  /*0ae0*/  ISETP.GE.U32.AND P0, PT, R25, 0x4, PT ;  /* 0x000000041900780c */ /* 0x000fe20003f06070 */
[----:B------:R-:W-:Y:S01]  /*0af0*/  BSSY.RECONVERGENT B1, `(.L_x_7) ;  /* 0x000001e000017945 */ /* 0x000fe20003800200 */
[----:B------:R-:W-:-:S04]  /*0b00*/  LOP3.LUT R4, R4, 0x3, RZ, 0xc0, !PT ;  /* 0x0000000304047812 */ /* 0x000fc800078ec0ff */
[----:B------:R-:W-:-:S07]  /*0b10*/  ISETP.NE.AND P1, PT, R4, RZ, PT ;  /* 0x000000ff0400720c */ /* 0x000fce0003f25270 */
[----:B------:R-:W-:Y:S06]  /*0b20*/  @!P0 BRA `(.L_x_8) ;  /* 0x0000000000688947 */ /* 0x000fec0003800000 */
[----:B------:R-:W0:Y:S08]  /*0b30*/  LDC.64 R6, c[0x0][0x390] ;  /* 0x0000e400ff067b82 */ /* 0x000e300000000a00 */
[----:B------:R-:W1:Y:S01]  /*0b40*/  LDC.64 R8, c[0x0][0x388] ;  /* 0x0000e200ff087b82 */ /* 0x000e620000000a00 */
[----:B0-----:R-:W-:-:S07]  /*0b50*/  IMAD.WIDE R10, R3, 0x4, R6 ;  /* 0x00000004030a7825 */ /* 0x001fce00078e0206 */
[----:B------:R-:W0:Y:S01]  /*0b60*/  LDC.64 R6, c[0x0][0x3a0] ;  /* 0x0000e800ff067b82 */ /* 0x000e220000000a00 */
[----:B------:R-:W0:Y:S04]  /*0b70*/  LDG.E R13, desc[UR4][R10.64] ;  /* 0x000000040a0d7981 */ /* 0x000e28000c1e1900 */
[----:B------:R-:W2:Y:S04]  /*0b80*/  LDG.E R15, desc[UR4][R10.64+0x4] ;  /* 0x000004040a0f7981 */ /* 0x000ea8000c1e1900 */
[----:B------:R-:W3:Y:S04]  /*0b90*/  LDG.E R17, desc[UR4][R10.64+0x8] ;  /* 0x000008040a117981 */ /* 0x000ee8000c1e1900 */
[----:B------:R-:W4:Y:S01]  /*0ba0*/  LDG.E R19, desc[UR4][R10.64+0xc] ;  /* 0x00000c040a137981 */ /* 0x000f22000c1e1900 */
[----:B-1----:R-:W-:-:S05]  /*0bb0*/  IMAD.WIDE R8, R3, 0x4, R8 ;  /* 0x0000000403087825 */ /* 0x002fca00078e0208 */
[----:B------:R-:W5:Y:S04]  /*0bc0*/  LDG.E R5, desc[UR4][R8.64] ;  /* 0x0000000408057981 */ /* 0x000f68000c1e1900 */
[----:B------:R-:W5:Y:S04]  /*0bd0*/  LDG.E R2, desc[UR4][R8.64+0x4] ;  /* 0x0000040408027981 */ /* 0x000f68000c1e1900 */
[----:B------:R-:W5:Y:S01]  /*0be0*/  LDG.E R11, desc[UR4][R8.64+0x8] ;  /* 0x00000804080b7981 */ /* 0x000f62000c1e1900 */
[----:B0-----:R-:W-:-:S04]  /*0bf0*/  IMAD.WIDE R12, R13, 0x4, R6 ;  /* 0x000000040d0c7825 */ /* 0x001fc800078e0206 */
[--C-:B--2---:R-:W-:Y:S02]  /*0c00*/  IMAD.WIDE R14, R15, 0x4, R6.reuse ;  /* 0x000000040f0e7825 */ /* 0x104fe400078e0206 */
[----:B------:R-:W5:Y:S02]  /*0c10*/  LDG.E R12, desc[UR4][R12.64] ;  /* 0x000000040c0c7981 */ /* 0x000f64000c1e1900 */
[--C-:B---3--:R-:W-:Y:S02]  /*0c20*/  IMAD.WIDE R16, R17, 0x4, R6.reuse ;  /* 0x0000000411107825 */ /* 0x108fe400078e0206 */
[----:B------:R-:W2:Y:S02]  /*0c30*/  LDG.E R14, desc[UR4][R14.64] ;  /* 0x000000040e0e7981 */ /* 0x000ea4000c1e1900 */
[----:B----4-:R-:W-:Y:S02]  /*0c40*/  IMAD.WIDE R6, R19, 0x4, R6 ;  /* 0x0000000413067825 */ /* 0x010fe400078e0206 */
[----:B------:R-:W3:Y:S04]  /*0c50*/  LDG.E R16, desc[UR4][R16.64] ;  /* 0x0000000410107981 */ /* 0x000ee8000c1e1900 */
[----:B------:R-:W4:Y:S04]  /*0c60*/  LDG.E R19, desc[UR4][R8.64+0xc] ;  /* 0x00000c0408137981 */ /* 0x000f28000c1e1900 */
[----:B------:R-:W4:Y:S01]  /*0c70*/  LDG.E R6, desc[UR4][R6.64] ;  /* 0x0000000406067981 */ /* 0x000f22000c1e1900 */
[----:B------:R-:W-:Y:S01]  /*0c80*/  IADD3 R3, PT, PT, R3, 0x4, RZ ;  /* 0x0000000403037810 */ /* 0x000fe20007ffe0ff */
[----:B-----5:R-:W-:-:S04]  /*0c90*/  IMAD R5, R5, R12, R22 ;  /* 0x0000000c05057224 */ /* 0x020fc800078e0216 */
[----:B--2---:R-:W-:-:S04]  /*0ca0*/  IMAD R2, R2, R14, R5 ;  /* 0x0000000e02027224 */ /* 0x004fc800078e0205 */
[----:B---3--:R-:W-:-:S04]  /*0cb0*/  IMAD R2, R11, R16, R2 ;  /* 0x000000100b027224 */ /* 0x008fc800078e0202 */
[----:B----4-:R-:W-:-:S07]  /*0cc0*/  IMAD R22, R19, R6, R2 ;  /* 0x0000000613167224 */ /* 0x010fce00078e0202 */
.L_x_8:
[----:B------:R-:W-:Y:S05]  /*0cd0*/  BSYNC.RECONVERGENT B1 ;  /* 0x0000000000017941 */ /* 0x000fea0003800200 */
.L_x_7:
[----:B------:R-:W-:Y:S05]  /*0ce0*/  @!P1 BRA `(.L_x_1) ;  /* 0x00000000003c9947 */ /* 0x000fea0003800000 */
[----:B------:R-:W0:Y:S01]  /*0cf0*/  LDC.64 R14, c[0x0][0x3a0] ;  /* 0x0000e800ff0e7b82 */ /* 0x000e220000000a00 */
[----:B------:R-:W-:-:S07]  /*0d00*/  IADD3 R2, PT, PT, -R4, RZ, RZ ;  /* 0x000000ff04027210 */ /* 0x000fce0007ffe1ff */
[----:B------:R-:W1:Y:S08]  /*0d10*/  LDC.64 R10, c[0x0][0x390] ;  /* 0x0000e400ff0a7b82 */ /* 0x000e700000000a00 */
[----:B------:R-:W2:Y:S02]  /*0d20*/  LDC.64 R12, c[0x0][0x388] ;  /* 0x0000e200ff0c7b82 */ /* 0x000ea40000000a00 */
.L_x_9:
[----:B-1----:R-:W-:-:S06]  /*0d30*/  IMAD.WIDE R4, R3, 0x4, R10 ;  /* 0x0000000403047825 */ /* 0x002fcc00078e020a */
[----:B------:R-:W0:Y:S01]  /*0d40*/  LDG.E R5, desc[UR4][R4.64] ;  /* 0x0000000404057981 */ /* 0x000e22000c1e1900 */
[----:B--2---:R-:W-:-:S06]  /*0d50*/  IMAD.WIDE R6, R3, 0x4, R12 ;  /* 0x0000000403067825 */ /* 0x004fcc00078e020c */
[----:B------:R-:W2:Y:S01]  /*0d60*/  LDG.E R7, desc[UR4][R6.64] ;  /* 0x0000000406077981 */ /* 0x000ea2000c1e1900 */
[----:B------:R-:W-:Y:S01]  /*0d70*/  IADD3 R2, PT, PT, R2, 0x1, RZ ;  /* 0x0000000102027810 */ /* 0x000fe20007ffe0ff */
[----:B0-----:R-:W-:-:S06]  /*0d80*/  IMAD.WIDE R8, R5, 0x4, R14 ;  /* 0x0000000405087825 */ /* 0x001fcc00078e020e */
[----:B------:R-:W2:Y:S01]  /*0d90*/  LDG.E R8, desc[UR4][R8.64] ;  /* 0x0000000408087981 */ /* 0x000ea2000c1e1900 */
[----:B------:R-:W-:Y:S02]  /*0da0*/  ISETP.NE.AND P0, PT, R2, RZ, PT ;  /* 0x000000ff0200720c */ /* 0x000fe40003f05270 */
[----:B------:R-:W-:Y:S01]  /*0db0*/  IADD3 R3, PT, PT, R3, 0x1, RZ ;  /* 0x0000000103037810 */ /* 0x000fe20007ffe0ff */
[----:B--2---:R-:W-:-:S10]  /*0dc0*/  IMAD R22, R7, R8, R22 ;  /* 0x0000000807167224 */ /* 0x004fd400078e0216 */
[----:B------:R-:W-:Y:S05]  /*0dd0*/  @P0 BRA `(.L_x_9) ;  /* 0xfffffffc00d40947 */ /* 0x000fea000383ffff */
.L_x_1:
[----:B------:R-:W-:Y:S05]  /*0de0*/  BSYNC.RECONVERGENT B0 ;  /* 0x0000000000007941 */ /* 0x000fea0003800200 */
.L_x_0:
[----:B------:R-:W0:Y:S02]  /*0df0*/  LDC.64 R2, c[0x0][0x3a8] ;  /* 0x0000ea00ff027b82 */ /* 0x000e240000000a00 */
[----:B0-----:R-:W-:-:S05]  /*0e00*/  IMAD.WIDE.U32 R2, R0, 0x4, R2 ;  /* 0x0000000400027825 */ /* 0x001fca00078e0002 */
[----:B------:R-:W2:Y:S02]  /*0e10*/  LDG.E R5, desc[UR4][R2.64] ;  /* 0x0000000402057981 */ /* 0x000ea4000c1e1900 */
[----:B--2---:R-:W-:-:S05]  /*0e20*/  IADD3 R5, PT, PT, R5, R22, RZ ;  /* 0x0000001605057210 */ /* 0x004fca0007ffe0ff */
[----:B------:R-:W-:Y:S01]  /*0e30*/  STG.E desc[UR4][R2.64], R5 ;  /* 0x0000000502007986 */ /* 0x000fe2000c101904 */
[----:B------:R-:W-:Y:S05]  /*0e40*/  EXIT ;  /* 0x000000000000794d */ /* 0x000fea0003800000 */
.L_x_10:
[----:B------:R-:W-:-:S00]  /*0e50*/  BRA `(.L_x_10) ;  /* 0xfffffffc00fc7947 */ /* 0x000fc0000383ffff */
[----:B------:R-:W-:-:S00]  /*0e60*/  NOP ;  /* 0x0000000000007918 */ /* 0x000fc00000000000 */
        /* <DEDUP_REMOVED lines=9> */
.L_x_11:


//--------------------- .nv.shared.reserved.0     --------------------------
	.section	.nv.shared.reserved.0,"aw",@nobits
	.weak		__nv_reservedSMEM_offset_0_alias
	.size		__nv_reservedSMEM_offset_0_alias, 0, 64
	.other		__nv_reservedSMEM_offset_0_alias,@"STO_CUDA_RESERVED_SHARED STV_DEFAULT"
__nv_reservedSMEM_offset_0_alias:
	.zero		0
	.zero		64


//--------------------- .nv.constant0._Z8SpVM_CSRiPiS_S_S_S_ --------------------------
	.section	.nv.constant0._Z8SpVM_CSRiPiS_S_S_S_,"a",@progbits
	.sectionflags	@""
	.align	4
.nv.constant0._Z8SpVM_CSRiPiS_S_S_S_:
	.zero		944


//--------------------- SYMBOLS --------------------------

	.type		.nv.reservedSmem.offset0,@object
	.size		.nv.reservedSmem.offset0,0x4
